//
// Generated by NVIDIA NVVM Compiler
//
// Compiler Build ID: CL-36424714
// Cuda compilation tools, release 13.0, V13.0.88
// Based on NVVM 20.0.0
//

.version 9.0
.target sm_100
.address_size 64

	// .globl	_Z10TLMscatterPdS_id

.visible .entry _Z10TLMscatterPdS_id(
	.param .u64 .ptr .align 1 _Z10TLMscatterPdS_id_param_0,
	.param .u64 .ptr .align 1 _Z10TLMscatterPdS_id_param_1,
	.param .u32 _Z10TLMscatterPdS_id_param_2,
	.param .f64 _Z10TLMscatterPdS_id_param_3
)
{


	ret;

}
	// .globl	_Z10TLMconnectPdS_i
.visible .entry _Z10TLMconnectPdS_i(
	.param .u64 .ptr .align 1 _Z10TLMconnectPdS_i_param_0,
	.param .u64 .ptr .align 1 _Z10TLMconnectPdS_i_param_1,
	.param .u32 _Z10TLMconnectPdS_i_param_2
)
{


	ret;

}
	// .globl	_Z10TLMboundryRdS_S_
.visible .entry _Z10TLMboundryRdS_S_(
	.param .u64 .ptr .align 1 _Z10TLMboundryRdS_S__param_0,
	.param .u64 .ptr .align 1 _Z10TLMboundryRdS_S__param_1,
	.param .u64 .ptr .align 1 _Z10TLMboundryRdS_S__param_2
)
{


	ret;

}


// ===== COMPILED SASS (sm_100) =====

	.target	sm_100

	.elftype	@"ET_EXEC"


//--------------------- .note.nv.tkinfo           --------------------------
	.section	.note.nv.tkinfo,"",@"SHT_NOTE"
	.sectionflags	@"SHF_NOTE_NV_TKINFO"
	.tkinfo
        /*0018*/ 	.word	0x00000002
        /*0030*/ 	.string	""
        /*0030*/ 	.string	"ptxas"
        /*0030*/ 	.string	"Cuda compilation tools, release 13.0, V13.0.88"
        /*0030*/ 	.string	"Build cuda_13.0.r13.0/compiler.36424714_0"
        /*0030*/ 	.string	"-arch sm_100 -m 64 "



//--------------------- .note.nv.cuinfo           --------------------------
	.section	.note.nv.cuinfo,"",@"SHT_NOTE"
	.sectionflags	@"SHF_NOTE_NV_CUINFO"
        /*0018*/ 	.short	0x0002
        /*001a*/ 	.short	0x0064
        /*001c*/ 	.short	0x0082
	.zero		2


//--------------------- .nv.info                  --------------------------
	.section	.nv.info,"",@"SHT_CUDA_INFO"
	.align	4


	//----- nvinfo : EIATTR_REGCOUNT
	.align		4
        /*0000*/ 	.byte	0x04, 0x2f
        /*0002*/ 	.short	(.L_1 - .L_0)
	.align		4
.L_0:
        /*0004*/ 	.word	index@(_Z10TLMscatterPdS_id)
        /*0008*/ 	.word	0x00000004


	//----- nvinfo : EIATTR_FRAME_SIZE
	.align		4
.L_1:
        /*000c*/ 	.byte	0x04, 0x11
        /*000e*/ 	.short	(.L_3 - .L_2)
	.align		4
.L_2:
        /*0010*/ 	.word	index@(_Z10TLMscatterPdS_id)
        /*0014*/ 	.word	0x00000000


	//----- nvinfo : EIATTR_REGCOUNT
	.align		4
.L_3:
        /*0018*/ 	.byte	0x04, 0x2f
        /*001a*/ 	.short	(.L_5 - .L_4)
	.align		4
.L_4:
        /*001c*/ 	.word	index@(_Z10TLMconnectPdS_i)
        /*0020*/ 	.word	0x00000004


	//----- nvinfo : EIATTR_FRAME_SIZE
	.align		4
.L_5:
        /*0024*/ 	.byte	0x04, 0x11
        /*0026*/ 	.short	(.L_7 - .L_6)
	.align		4
.L_6:
        /*0028*/ 	.word	index@(_Z10TLMconnectPdS_i)
        /*002c*/ 	.word	0x00000000


	//----- nvinfo : EIATTR_REGCOUNT
	.align		4
.L_7:
        /*0030*/ 	.byte	0x04, 0x2f
        /*0032*/ 	.short	(.L_9 - .L_8)
	.align		4
.L_8:
        /*0034*/ 	.word	index@(_Z10TLMboundryRdS_S_)
        /*0038*/ 	.word	0x00000004


	//----- nvinfo : EIATTR_FRAME_SIZE
	.align		4
.L_9:
        /*003c*/ 	.byte	0x04, 0x11
        /*003e*/ 	.short	(.L_11 - .L_10)
	.align		4
.L_10:
        /*0040*/ 	.word	index@(_Z10TLMboundryRdS_S_)
        /*0044*/ 	.word	0x00000000


	//----- nvinfo : EIATTR_MIN_STACK_SIZE
	.align		4
.L_11:
        /*0048*/ 	.byte	0x04, 0x12
        /*004a*/ 	.short	(.L_13 - .L_12)
	.align		4
.L_12:
        /*004c*/ 	.word	index@(_Z10TLMboundryRdS_S_)
        /*0050*/ 	.word	0x00000000


	//----- nvinfo : EIATTR_MIN_STACK_SIZE
	.align		4
.L_13:
        /*0054*/ 	.byte	0x04, 0x12
        /*0056*/ 	.short	(.L_15 - .L_14)
	.align		4
.L_14:
        /*0058*/ 	.word	index@(_Z10TLMconnectPdS_i)
        /*005c*/ 	.word	0x00000000


	//----- nvinfo : EIATTR_MIN_STACK_SIZE
	.align		4
.L_15:
        /*0060*/ 	.byte	0x04, 0x12
        /*0062*/ 	.short	(.L_17 - .L_16)
	.align		4
.L_16:
        /*0064*/ 	.word	index@(_Z10TLMscatterPdS_id)
        /*0068*/ 	.word	0x00000000
.L_17:


//--------------------- .nv.compat                --------------------------
	.section	.nv.compat,"",@"SHT_CUDA_COMPAT_INFO"
	.align	4
        /*0000*/ 	.byte	0x02, 0x09, 0x00, 0x00, 0x02, 0x02, 0x01, 0x00, 0x02, 0x05, 0x05, 0x00, 0x03, 0x07, 0x01, 0x01
        /*0010*/ 	.byte	0x02, 0x03, 0x00, 0x00, 0x02, 0x06, 0x01, 0x00, 0x04, 0x0b, 0x08, 0x00, 0x09, 0x00, 0x00, 0x00
        /*0020*/ 	.byte	0x00, 0x00, 0x00, 0x00


//--------------------- .nv.info._Z10TLMboundryRdS_S_ --------------------------
	.section	.nv.info._Z10TLMboundryRdS_S_,"",@"SHT_CUDA_INFO"
	.sectionflags	@""
	.align	4


	//----- nvinfo : EIATTR_CUDA_API_VERSION
	.align		4
        /*0000*/ 	.byte	0x04, 0x37
        /*0002*/ 	.short	(.L_19 - .L_18)
.L_18:
        /*0004*/ 	.word	0x00000082


	//----- nvinfo : EIATTR_KPARAM_INFO
	.align		4
.L_19:
        /*0008*/ 	.byte	0x04, 0x17
        /*000a*/ 	.short	(.L_21 - .L_20)
.L_20:
        /*000c*/ 	.word	0x00000000
        /*0010*/ 	.short	0x0002
        /*0012*/ 	.short	0x0010
        /*0014*/ 	.byte	0x00, 0xf5, 0x21, 0x00


	//----- nvinfo : EIATTR_KPARAM_INFO
	.align		4
.L_21:
        /*0018*/ 	.byte	0x04, 0x17
        /*001a*/ 	.short	(.L_23 - .L_22)
.L_22:
        /*001c*/ 	.word	0x00000000
        /*0020*/ 	.short	0x0001
        /*0022*/ 	.short	0x0008
        /*0024*/ 	.byte	0x00, 0xf5, 0x21, 0x00


	//----- nvinfo : EIATTR_KPARAM_INFO
	.align		4
.L_23:
        /*0028*/ 	.byte	0x04, 0x17
        /*002a*/ 	.short	(.L_25 - .L_24)
.L_24:
        /*002c*/ 	.word	0x00000000
        /*0030*/ 	.short	0x0000
        /*0032*/ 	.short	0x0000
        /*0034*/ 	.byte	0x00, 0xf5, 0x21, 0x00


	//----- nvinfo : EIATTR_SPARSE_MMA_MASK
	.align		4
.L_25:
        /*0038*/ 	.byte	0x03, 0x50
        /*003a*/ 	.short	0x0000


	//----- nvinfo : EIATTR_MAXREG_COUNT
	.align		4
        /*003c*/ 	.byte	0x03, 0x1b
        /*003e*/ 	.short	0x00ff


	//----- nvinfo : EIATTR_MERCURY_ISA_VERSION
	.align		4
        /*0040*/ 	.byte	0x03, 0x5f
        /*0042*/ 	.short	0x0101


	//----- nvinfo : EIATTR_VRC_CTA_INIT_COUNT
	.align		4
        /*0044*/ 	.byte	0x02, 0x4a
	.zero		1
	.zero		1


	//----- nvinfo : EIATTR_EXIT_INSTR_OFFSETS
	.align		4
        /*0048*/ 	.byte	0x04, 0x1c
        /*004a*/ 	.short	(.L_27 - .L_26)


	//   ....[0]....
.L_26:
        /*004c*/ 	.word	0x00000010


	//----- nvinfo : EIATTR_CBANK_PARAM_SIZE
	.align		4
.L_27:
        /*0050*/ 	.byte	0x03, 0x19
        /*0052*/ 	.short	0x0018


	//----- nvinfo : EIATTR_PARAM_CBANK
	.align		4
        /*0054*/ 	.byte	0x04, 0x0a
        /*0056*/ 	.short	(.L_29 - .L_28)
	.align		4
.L_28:
        /*0058*/ 	.word	index@(.nv.constant0._Z10TLMboundryRdS_S_)
        /*005c*/ 	.short	0x0380
        /*005e*/ 	.short	0x0018


	//----- nvinfo : EIATTR_SW_WAR
	.align		4
.L_29:
        /*0060*/ 	.byte	0x04, 0x36
        /*0062*/ 	.short	(.L_31 - .L_30)
.L_30:
        /*0064*/ 	.word	0x00000008
.L_31:


//--------------------- .nv.info._Z10TLMconnectPdS_i --------------------------
	.section	.nv.info._Z10TLMconnectPdS_i,"",@"SHT_CUDA_INFO"
	.sectionflags	@""
	.align	4


	//----- nvinfo : EIATTR_CUDA_API_VERSION
	.align		4
        /*0000*/ 	.byte	0x04, 0x37
        /*0002*/ 	.short	(.L_33 - .L_32)
.L_32:
        /*0004*/ 	.word	0x00000082


	//----- nvinfo : EIATTR_KPARAM_INFO
	.align		4
.L_33:
        /*0008*/ 	.byte	0x04, 0x17
        /*000a*/ 	.short	(.L_35 - .L_34)
.L_34:
        /*000c*/ 	.word	0x00000000
        /*0010*/ 	.short	0x0002
        /*0012*/ 	.short	0x0010
        /*0014*/ 	.byte	0x00, 0xf0, 0x11, 0x00


	//----- nvinfo : EIATTR_KPARAM_INFO
	.align		4
.L_35:
        /*0018*/ 	.byte	0x04, 0x17
        /*001a*/ 	.short	(.L_37 - .L_36)
.L_36:
        /*001c*/ 	.word	0x00000000
        /*0020*/ 	.short	0x0001
        /*0022*/ 	.short	0x0008
        /*0024*/ 	.byte	0x00, 0xf5, 0x21, 0x00


	//----- nvinfo : EIATTR_KPARAM_INFO
	.align		4
.L_37:
        /*0028*/ 	.byte	0x04, 0x17
        /*002a*/ 	.short	(.L_39 - .L_38)
.L_38:
        /*002c*/ 	.word	0x00000000
        /*0030*/ 	.short	0x0000
        /*0032*/ 	.short	0x0000
        /*0034*/ 	.byte	0x00, 0xf5, 0x21, 0x00


	//----- nvinfo : EIATTR_SPARSE_MMA_MASK
	.align		4
.L_39:
        /*0038*/ 	.byte	0x03, 0x50
        /*003a*/ 	.short	0x0000


	//----- nvinfo : EIATTR_MAXREG_COUNT
	.align		4
        /*003c*/ 	.byte	0x03, 0x1b
        /*003e*/ 	.short	0x00ff


	//----- nvinfo : EIATTR_MERCURY_ISA_VERSION
	.align		4
        /*0040*/ 	.byte	0x03, 0x5f
        /*0042*/ 	.short	0x0101


	//----- nvinfo : EIATTR_VRC_CTA_INIT_COUNT
	.align		4
        /*0044*/ 	.byte	0x02, 0x4a
	.zero		1
	.zero		1


	//----- nvinfo : EIATTR_EXIT_INSTR_OFFSETS
	.align		4
        /*0048*/ 	.byte	0x04, 0x1c
        /*004a*/ 	.short	(.L_41 - .L_40)


	//   ....[0]....
.L_40:
        /*004c*/ 	.word	0x00000010


	//----- nvinfo : EIATTR_CBANK_PARAM_SIZE
	.align		4
.L_41:
        /*0050*/ 	.byte	0x03, 0x19
        /*0052*/ 	.short	0x0014


	//----- nvinfo : EIATTR_PARAM_CBANK
	.align		4
        /*0054*/ 	.byte	0x04, 0x0a
        /*0056*/ 	.short	(.L_43 - .L_42)
	.align		4
.L_42:
        /*0058*/ 	.word	index@(.nv.constant0._Z10TLMconnectPdS_i)
        /*005c*/ 	.short	0x0380
        /*005e*/ 	.short	0x0014


	//----- nvinfo : EIATTR_SW_WAR
	.align		4
.L_43:
        /*0060*/ 	.byte	0x04, 0x36
        /*0062*/ 	.short	(.L_45 - .L_44)
.L_44:
        /*0064*/ 	.word	0x00000008
.L_45:


//--------------------- .nv.info._Z10TLMscatterPdS_id --------------------------
	.section	.nv.info._Z10TLMscatterPdS_id,"",@"SHT_CUDA_INFO"
	.sectionflags	@""
	.align	4


	//----- nvinfo : EIATTR_CUDA_API_VERSION
	.align		4
        /*0000*/ 	.byte	0x04, 0x37
        /*0002*/ 	.short	(.L_47 - .L_46)
.L_46:
        /*0004*/ 	.word	0x00000082


	//----- nvinfo : EIATTR_KPARAM_INFO
	.align		4
.L_47:
        /*0008*/ 	.byte	0x04, 0x17
        /*000a*/ 	.short	(.L_49 - .L_48)
.L_48:
        /*000c*/ 	.word	0x00000000
        /*0010*/ 	.short	0x0003
        /*0012*/ 	.short	0x0018
        /*0014*/ 	.byte	0x00, 0xf0, 0x21, 0x00


	//----- nvinfo : EIATTR_KPARAM_INFO
	.align		4
.L_49:
        /*0018*/ 	.byte	0x04, 0x17
        /*001a*/ 	.short	(.L_51 - .L_50)
.L_50:
        /*001c*/ 	.word	0x00000000
        /*0020*/ 	.short	0x0002
        /*0022*/ 	.short	0x0010
        /*0024*/ 	.byte	0x00, 0xf0, 0x11, 0x00


	//----- nvinfo : EIATTR_KPARAM_INFO
	.align		4
.L_51:
        /*0028*/ 	.byte	0x04, 0x17
        /*002a*/ 	.short	(.L_53 - .L_52)
.L_52:
        /*002c*/ 	.word	0x00000000
        /*0030*/ 	.short	0x0001
        /*0032*/ 	.short	0x0008
        /*0034*/ 	.byte	0x00, 0xf5, 0x21, 0x00


	//----- nvinfo : EIATTR_KPARAM_INFO
	.align		4
.L_53:
        /*0038*/ 	.byte	0x04, 0x17
        /*003a*/ 	.short	(.L_55 - .L_54)
.L_54:
        /*003c*/ 	.word	0x00000000
        /*0040*/ 	.short	0x0000
        /*0042*/ 	.short	0x0000
        /*0044*/ 	.byte	0x00, 0xf5, 0x21, 0x00


	//----- nvinfo : EIATTR_SPARSE_MMA_MASK
	.align		4
.L_55:
        /*0048*/ 	.byte	0x03, 0x50
        /*004a*/ 	.short	0x0000


	//----- nvinfo : EIATTR_MAXREG_COUNT
	.align		4
        /*004c*/ 	.byte	0x03, 0x1b
        /*004e*/ 	.short	0x00ff


	//----- nvinfo : EIATTR_MERCURY_ISA_VERSION
	.align		4
        /*0050*/ 	.byte	0x03, 0x5f
        /*0052*/ 	.short	0x0101


	//----- nvinfo : EIATTR_VRC_CTA_INIT_COUNT
	.align		4
        /*0054*/ 	.byte	0x02, 0x4a
	.zero		1
	.zero		1


	//----- nvinfo : EIATTR_EXIT_INSTR_OFFSETS
	.align		4
        /*0058*/ 	.byte	0x04, 0x1c
        /*005a*/ 	.short	(.L_57 - .L_56)


	//   ....[0]....
.L_56:
        /*005c*/ 	.word	0x00000010


	//----- nvinfo : EIATTR_CBANK_PARAM_SIZE
	.align		4
.L_57:
        /*0060*/ 	.byte	0x03, 0x19
        /*0062*/ 	.short	0x0020


	//----- nvinfo : EIATTR_PARAM_CBANK
	.align		4
        /*0064*/ 	.byte	0x04, 0x0a
        /*0066*/ 	.short	(.L_59 - .L_58)
	.align		4
.L_58:
        /*0068*/ 	.word	index@(.nv.constant0._Z10TLMscatterPdS_id)
        /*006c*/ 	.short	0x0380
        /*006e*/ 	.short	0x0020


	//----- nvinfo : EIATTR_SW_WAR
	.align		4
.L_59:
        /*0070*/ 	.byte	0x04, 0x36
        /*0072*/ 	.short	(.L_61 - .L_60)
.L_60:
        /*0074*/ 	.word	0x00000008
.L_61:


//--------------------- .nv.callgraph             --------------------------
	.section	.nv.callgraph,"",@"SHT_CUDA_CALLGRAPH"
	.align	4
	.sectionentsize	8
	.align		4
        /*0000*/ 	.word	0x00000000
	.align		4
        /*0004*/ 	.word	0xffffffff
	.align		4
        /*0008*/ 	.word	0x00000000
	.align		4
        /*000c*/ 	.word	0xfffffffe
	.align		4
        /*0010*/ 	.word	0x00000000
	.align		4
        /*0014*/ 	.word	0xfffffffd
	.align		4
        /*0018*/ 	.word	0x00000000
	.align		4
        /*001c*/ 	.word	0xfffffffc


//--------------------- .text._Z10TLMboundryRdS_S_ --------------------------
	.section	.text._Z10TLMboundryRdS_S_,"ax",@progbits
	.align	128
        .global         _Z10TLMboundryRdS_S_
        .type           _Z10TLMboundryRdS_S_,@function
        .size           _Z10TLMboundryRdS_S_,(.L_x_3 - _Z10TLMboundryRdS_S_)
        .other          _Z10TLMboundryRdS_S_,@"STO_CUDA_ENTRY STV_DEFAULT"
_Z10TLMboundryRdS_S_:
.text._Z10TLMboundryRdS_S_:
[----:B------:R-:W-:Y:S01]  /*0000*/  LDC R1, c[0x0][0x37c] ;  /* 0x0000df00ff017b82 */ /* 0x000fe20000000800 */
[----:B------:R-:W-:Y:S05]  /*0010*/  EXIT ;  /* 0x000000000000794d */ /* 0x000fea0003800000 */
.L_x_0:
[----:B------:R-:W-:-:S00]  /*0020*/  BRA `(.L_x_0) ;  /* 0xfffffffc00fc7947 */ /* 0x000fc0000383ffff */
[----:B------:R-:W-:-:S00]  /*0030*/  NOP ;  /* 0x0000000000007918 */ /* 0x000fc00000000000 */
        /* <DEDUP_REMOVED lines=12> */
.L_x_3:


//--------------------- .text._Z10TLMconnectPdS_i --------------------------
	.section	.text._Z10TLMconnectPdS_i,"ax",@progbits
	.align	128
        .global         _Z10TLMconnectPdS_i
        .type           _Z10TLMconnectPdS_i,@function
        .size           _Z10TLMconnectPdS_i,(.L_x_4 - _Z10TLMconnectPdS_i)
        .other          _Z10TLMconnectPdS_i,@"STO_CUDA_ENTRY STV_DEFAULT"
_Z10TLMconnectPdS_i:
.text._Z10TLMconnectPdS_i:
[----:B------:R-:W-:Y:S01]  /*0000*/  LDC R1, c[0x0][0x37c] ;  /* 0x0000df00ff017b82 */ /* 0x000fe20000000800 */
[----:B------:R-:W-:Y:S05]  /*0010*/  EXIT ;  /* 0x000000000000794d */ /* 0x000fea0003800000 */
.L_x_1:
        /* <DEDUP_REMOVED lines=14> */
.L_x_4:


//--------------------- .text._Z10TLMscatterPdS_id --------------------------
	.section	.text._Z10TLMscatterPdS_id,"ax",@progbits
	.align	128
        .global         _Z10TLMscatterPdS_id
        .type           _Z10TLMscatterPdS_id,@function
        .size           _Z10TLMscatterPdS_id,(.L_x_5 - _Z10TLMscatterPdS_id)
        .other          _Z10TLMscatterPdS_id,@"STO_CUDA_ENTRY STV_DEFAULT"
_Z10TLMscatterPdS_id:
.text._Z10TLMscatterPdS_id:
[----:B------:R-:W-:Y:S01]  /*0000*/  LDC R1, c[0x0][0x37c] ;  /* 0x0000df00ff017b82 */ /* 0x000fe20000000800 */
[----:B------:R-:W-:Y:S05]  /*0010*/  EXIT ;  /* 0x000000000000794d */ /* 0x000fea0003800000 */
.L_x_2:
        /* <DEDUP_REMOVED lines=14> */
.L_x_5:


//--------------------- .nv.shared.reserved.0     --------------------------
	.section	.nv.shared.reserved.0,"aw",@nobits
	.weak		__nv_reservedSMEM_offset_0_alias
	.size		__nv_reservedSMEM_offset_0_alias, 0, 64
	.other		__nv_reservedSMEM_offset_0_alias,@"STO_CUDA_RESERVED_SHARED STV_DEFAULT"
__nv_reservedSMEM_offset_0_alias:
	.zero		0
	.zero		64


//--------------------- .nv.constant0._Z10TLMboundryRdS_S_ --------------------------
	.section	.nv.constant0._Z10TLMboundryRdS_S_,"a",@progbits
	.sectionflags	@""
	.align	4
.nv.constant0._Z10TLMboundryRdS_S_:
	.zero		920


//--------------------- .nv.constant0._Z10TLMconnectPdS_i --------------------------
	.section	.nv.constant0._Z10TLMconnectPdS_i,"a",@progbits
	.sectionflags	@""
	.align	4
.nv.constant0._Z10TLMconnectPdS_i:
	.zero		916


//--------------------- .nv.constant0._Z10TLMscatterPdS_id --------------------------
	.section	.nv.constant0._Z10TLMscatterPdS_id,"a",@progbits
	.sectionflags	@""
	.align	4
.nv.constant0._Z10TLMscatterPdS_id:
	.zero		928


//--------------------- SYMBOLS --------------------------

	.type		.nv.reservedSmem.offset0,@object
	.size		.nv.reservedSmem.offset0,0x4
